//
// Generated by NVIDIA NVVM Compiler
//
// Compiler Build ID: CL-36424714
// Cuda compilation tools, release 13.0, V13.0.88
// Based on NVVM 20.0.0
//

.version 9.0
.target sm_100
.address_size 64

	// .globl	_Z4testv
.extern .func  (.param .b32 func_retval0) vprintf
(
	.param .b64 vprintf_param_0,
	.param .b64 vprintf_param_1
)
;
.global .align 1 .b8 $str[19] = {104, 101, 108, 108, 111, 32, 102, 114, 111, 109, 32, 84, 72, 58, 32, 37, 105, 10};

.visible .entry _Z4testv()
{
	.local .align 8 .b8 	__local_depot0[8];
	.reg .b64 	%SP;
	.reg .b64 	%SPL;
	.reg .b32 	%r<7>;
	.reg .b64 	%rd<5>;

	mov.u64 	%SPL, __local_depot0;
	cvta.local.u64 	%SP, %SPL;
	add.u64 	%rd1, %SP, 0;
	add.u64 	%rd2, %SPL, 0;
	mov.u32 	%r1, %tid.x;
	mov.u32 	%r2, %ctaid.x;
	mov.u32 	%r3, %ntid.x;
	mad.lo.s32 	%r4, %r2, %r3, %r1;
	st.local.u32 	[%rd2], %r4;
	mov.u64 	%rd3, $str;
	cvta.global.u64 	%rd4, %rd3;
	{ // callseq 0, 0
	.param .b64 param0;
	st.param.b64 	[param0], %rd4;
	.param .b64 param1;
	st.param.b64 	[param1], %rd1;
	.param .b32 retval0;
	call.uni (retval0), 
	vprintf, 
	(
	param0, 
	param1
	);
	ld.param.b32 	%r5, [retval0];
	} // callseq 0
	ret;

}


// ===== COMPILED SASS (sm_100) =====

	.target	sm_100

	.elftype	@"ET_EXEC"


//--------------------- .note.nv.tkinfo           --------------------------
	.section	.note.nv.tkinfo,"",@"SHT_NOTE"
	.sectionflags	@"SHF_NOTE_NV_TKINFO"
	.tkinfo
        /*0018*/ 	.word	0x00000002
        /*0030*/ 	.string	""
        /*0030*/ 	.string	"ptxas"
        /*0030*/ 	.string	"Cuda compilation tools, release 13.0, V13.0.88"
        /*0030*/ 	.string	"Build cuda_13.0.r13.0/compiler.36424714_0"
        /*0030*/ 	.string	"-arch sm_100 -m 64 "



//--------------------- .note.nv.cuinfo           --------------------------
	.section	.note.nv.cuinfo,"",@"SHT_NOTE"
	.sectionflags	@"SHF_NOTE_NV_CUINFO"
        /*0018*/ 	.short	0x0002
        /*001a*/ 	.short	0x0064
        /*001c*/ 	.short	0x0082
	.zero		2


//--------------------- .nv.info                  --------------------------
	.section	.nv.info,"",@"SHT_CUDA_INFO"
	.align	4


	//----- nvinfo : EIATTR_REGCOUNT
	.align		4
        /*0000*/ 	.byte	0x04, 0x2f
        /*0002*/ 	.short	(.L_2 - .L_1)
	.align		4
.L_1:
        /*0004*/ 	.word	index@(_Z4testv)
        /*0008*/ 	.word	0x00000018


	//----- nvinfo : EIATTR_FRAME_SIZE
	.align		4
.L_2:
        /*000c*/ 	.byte	0x04, 0x11
        /*000e*/ 	.short	(.L_4 - .L_3)
	.align		4
.L_3:
        /*0010*/ 	.word	index@(_Z4testv)
        /*0014*/ 	.word	0x00000008


	//----- nvinfo : EIATTR_MIN_STACK_SIZE
	.align		4
.L_4:
        /*0018*/ 	.byte	0x04, 0x12
        /*001a*/ 	.short	(.L_6 - .L_5)
	.align		4
.L_5:
        /*001c*/ 	.word	index@(_Z4testv)
        /*0020*/ 	.word	0x00000008
.L_6:


//--------------------- .nv.compat                --------------------------
	.section	.nv.compat,"",@"SHT_CUDA_COMPAT_INFO"
	.align	4
        /*0000*/ 	.byte	0x02, 0x09, 0x00, 0x00, 0x02, 0x02, 0x01, 0x00, 0x02, 0x05, 0x05, 0x00, 0x03, 0x07, 0x01, 0x01
        /*0010*/ 	.byte	0x02, 0x03, 0x00, 0x00, 0x02, 0x06, 0x01, 0x00, 0x04, 0x0b, 0x08, 0x00, 0x09, 0x00, 0x00, 0x00
        /*0020*/ 	.byte	0x00, 0x00, 0x00, 0x00


//--------------------- .nv.info._Z4testv         --------------------------
	.section	.nv.info._Z4testv,"",@"SHT_CUDA_INFO"
	.sectionflags	@""
	.align	4


	//----- nvinfo : EIATTR_CUDA_API_VERSION
	.align		4
        /*0000*/ 	.byte	0x04, 0x37
        /*0002*/ 	.short	(.L_8 - .L_7)
.L_7:
        /*0004*/ 	.word	0x00000082


	//----- nvinfo : EIATTR_SPARSE_MMA_MASK
	.align		4
.L_8:
        /*0008*/ 	.byte	0x03, 0x50
        /*000a*/ 	.short	0x0000


	//----- nvinfo : EIATTR_MAXREG_COUNT
	.align		4
        /*000c*/ 	.byte	0x03, 0x1b
        /*000e*/ 	.short	0x00ff


	//----- nvinfo : EIATTR_EXTERNS
	.align		4
        /*0010*/ 	.byte	0x04, 0x0f
        /*0012*/ 	.short	(.L_10 - .L_9)


	//   ....[0]....
	.align		4
.L_9:
        /*0014*/ 	.word	index@(vprintf)


	//----- nvinfo : EIATTR_MERCURY_ISA_VERSION
	.align		4
.L_10:
        /*0018*/ 	.byte	0x03, 0x5f
        /*001a*/ 	.short	0x0101


	//----- nvinfo : EIATTR_VRC_CTA_INIT_COUNT
	.align		4
        /*001c*/ 	.byte	0x02, 0x4a
	.zero		1
	.zero		1


	//----- nvinfo : EIATTR_SYSCALL_OFFSETS
	.align		4
        /*0020*/ 	.byte	0x04, 0x46
        /*0022*/ 	.short	(.L_12 - .L_11)


	//   ....[0]....
.L_11:
        /*0024*/ 	.word	0x00000110


	//----- nvinfo : EIATTR_EXIT_INSTR_OFFSETS
	.align		4
.L_12:
        /*0028*/ 	.byte	0x04, 0x1c
        /*002a*/ 	.short	(.L_14 - .L_13)


	//   ....[0]....
.L_13:
        /*002c*/ 	.word	0x00000120


	//----- nvinfo : EIATTR_SW_WAR
	.align		4
.L_14:
        /*0030*/ 	.byte	0x04, 0x36
        /*0032*/ 	.short	(.L_16 - .L_15)
.L_15:
        /*0034*/ 	.word	0x00000008
.L_16:


//--------------------- .nv.callgraph             --------------------------
	.section	.nv.callgraph,"",@"SHT_CUDA_CALLGRAPH"
	.align	4
	.sectionentsize	8
	.align		4
        /*0000*/ 	.word	0x00000000
	.align		4
        /*0004*/ 	.word	0xffffffff
	.align		4
        /*0008*/ 	.word	index@(_Z4testv)
	.align		4
        /*000c*/ 	.word	index@(vprintf)
	.align		4
        /*0010*/ 	.word	0x00000000
	.align		4
        /*0014*/ 	.word	0xfffffffe
	.align		4
        /*0018*/ 	.word	0x00000000
	.align		4
        /*001c*/ 	.word	0xfffffffd
	.align		4
        /*0020*/ 	.word	0x00000000
	.align		4
        /*0024*/ 	.word	0xfffffffc


//--------------------- .nv.constant4             --------------------------
	.section	.nv.constant4,"a",@progbits
	.align	8
	.align		8
.nv.constant4:
        /*0000*/ 	.dword	vprintf
	.align		8
        /*0008*/ 	.dword	$str


//--------------------- .text._Z4testv            --------------------------
	.section	.text._Z4testv,"ax",@progbits
	.align	128
        .global         _Z4testv
        .type           _Z4testv,@function
        .size           _Z4testv,(.L_x_2 - _Z4testv)
        .other          _Z4testv,@"STO_CUDA_ENTRY STV_DEFAULT"
_Z4testv:
.text._Z4testv:
[----:B------:R-:W0:Y:S01]  /*0000*/  LDC R1, c[0x0][0x37c] ;  /* 0x0000df00ff017b82 */ /* 0x000e220000000800 */
[----:B------:R-:W1:Y:S01]  /*0010*/  S2R R0, SR_TID.X ;  /* 0x0000000000007919 */ /* 0x000e620000002100 */
[----:B------:R-:W2:Y:S06]  /*0020*/  LDCU UR5, c[0x0][0x2fc] ;  /* 0x00005f80ff0577ac */ /* 0x000eac0008000800 */
[----:B------:R-:W1:Y:S01]  /*0030*/  S2UR UR6, SR_CTAID.X ;  /* 0x00000000000679c3 */ /* 0x000e620000002500 */
[----:B------:R-:W-:Y:S01]  /*0040*/  MOV R2, 0x0 ;  /* 0x0000000000027802 */ /* 0x000fe20000000f00 */
[----:B0-----:R-:W-:Y:S01]  /*0050*/  VIADD R1, R1, 0xfffffff8 ;  /* 0xfffffff801017836 */ /* 0x001fe20000000000 */
[----:B------:R-:W0:Y:S05]  /*0060*/  LDCU UR4, c[0x0][0x2f8] ;  /* 0x00005f00ff0477ac */ /* 0x000e2a0008000800 */
[----:B------:R-:W1:Y:S01]  /*0070*/  LDC R3, c[0x0][0x360] ;  /* 0x0000d800ff037b82 */ /* 0x000e620000000800 */
[----:B0-----:R-:W-:-:S05]  /*0080*/  IADD3 R6, P0, PT, R1, UR4, RZ ;  /* 0x0000000401067c10 */ /* 0x001fca000ff1e0ff */
[----:B--2---:R-:W-:Y:S02]  /*0090*/  IMAD.X R7, RZ, RZ, UR5, P0 ;  /* 0x00000005ff077e24 */ /* 0x004fe400080e06ff */
[----:B-1----:R-:W-:Y:S01]  /*00a0*/  IMAD R0, R3, UR6, R0 ;  /* 0x0000000603007c24 */ /* 0x002fe2000f8e0200 */
[----:B------:R-:W0:Y:S01]  /*00b0*/  LDCU.64 UR6, c[0x4][0x8] ;  /* 0x01000100ff0677ac */ /* 0x000e220008000a00 */
[----:B------:R-:W1:Y:S03]  /*00c0*/  LDC.64 R2, c[0x4][R2] ;  /* 0x0100000002027b82 */ /* 0x000e660000000a00 */
[----:B------:R2:W-:Y:S01]  /*00d0*/  STL [R1], R0 ;  /* 0x0000000001007387 */ /* 0x0005e20000100800 */
[----:B0-----:R-:W-:Y:S01]  /*00e0*/  IMAD.U32 R4, RZ, RZ, UR6 ;  /* 0x00000006ff047e24 */ /* 0x001fe2000f8e00ff */
[----:B--2---:R-:W-:-:S07]  /*00f0*/  MOV R5, UR7 ;  /* 0x0000000700057c02 */ /* 0x004fce0008000f00 */
[----:B------:R-:W-:-:S07]  /*0100*/  LEPC R20, `(.L_x_0) ;  /* 0x000000001014794e */ /* 0x000fce0000000000 */
[----:B-1----:R-:W-:Y:S05]  /*0110*/  CALL.ABS.NOINC R2 ;  /* 0x0000000002007343 */ /* 0x002fea0003c00000 */
.L_x_0:
[----:B------:R-:W-:Y:S05]  /*0120*/  EXIT ;  /* 0x000000000000794d */ /* 0x000fea0003800000 */
.L_x_1:
[----:B------:R-:W-:-:S00]  /*0130*/  BRA `(.L_x_1) ;  /* 0xfffffffc00fc7947 */ /* 0x000fc0000383ffff */
[----:B------:R-:W-:-:S00]  /*0140*/  NOP ;  /* 0x0000000000007918 */ /* 0x000fc00000000000 */
        /* <DEDUP_REMOVED lines=11> */
.L_x_2:


//--------------------- .nv.global.init           --------------------------
	.section	.nv.global.init,"aw",@progbits
.nv.global.init:
	.type		$str,@object
	.size		$str,(.L_0 - $str)
$str:
        /*0000*/ 	.byte	0x68, 0x65, 0x6c, 0x6c, 0x6f, 0x20, 0x66, 0x72, 0x6f, 0x6d, 0x20, 0x54, 0x48, 0x3a, 0x20, 0x25
        /*0010*/ 	.byte	0x69, 0x0a, 0x00
.L_0:


//--------------------- .nv.shared.reserved.0     --------------------------
	.section	.nv.shared.reserved.0,"aw",@nobits
	.weak		__nv_reservedSMEM_offset_0_alias
	.size		__nv_reservedSMEM_offset_0_alias, 0, 64
	.other		__nv_reservedSMEM_offset_0_alias,@"STO_CUDA_RESERVED_SHARED STV_DEFAULT"
__nv_reservedSMEM_offset_0_alias:
	.zero		0
	.zero		64


//--------------------- .nv.constant0._Z4testv    --------------------------
	.section	.nv.constant0._Z4testv,"a",@progbits
	.sectionflags	@""
	.align	4
.nv.constant0._Z4testv:
	.zero		896


//--------------------- SYMBOLS --------------------------

	.type		.nv.reservedSmem.offset0,@object
	.size		.nv.reservedSmem.offset0,0x4
	.type		vprintf,@function
